//
// Generated by NVIDIA NVVM Compiler
//
// Compiler Build ID: CL-36424714
// Cuda compilation tools, release 13.0, V13.0.88
// Based on NVVM 20.0.0
//

.version 9.0
.target sm_100
.address_size 64

	// .globl	_Z15matrix_mult_gpuPfS_S_i

.visible .entry _Z15matrix_mult_gpuPfS_S_i(
	.param .u64 .ptr .align 1 _Z15matrix_mult_gpuPfS_S_i_param_0,
	.param .u64 .ptr .align 1 _Z15matrix_mult_gpuPfS_S_i_param_1,
	.param .u64 .ptr .align 1 _Z15matrix_mult_gpuPfS_S_i_param_2,
	.param .u32 _Z15matrix_mult_gpuPfS_S_i_param_3
)
{
	.reg .pred 	%p<10>;
	.reg .b32 	%r<40>;
	.reg .b32 	%f<67>;
	.reg .b64 	%rd<67>;

	ld.param.u64 	%rd14, [_Z15matrix_mult_gpuPfS_S_i_param_0];
	ld.param.u64 	%rd15, [_Z15matrix_mult_gpuPfS_S_i_param_1];
	ld.param.u32 	%r18, [_Z15matrix_mult_gpuPfS_S_i_param_3];
	cvta.to.global.u64 	%rd1, %rd15;
	cvta.to.global.u64 	%rd2, %rd14;
	mov.u32 	%r19, %ctaid.y;
	mov.u32 	%r20, %ntid.y;
	mov.u32 	%r21, %tid.y;
	mad.lo.s32 	%r1, %r19, %r20, %r21;
	mov.u32 	%r22, %ctaid.x;
	mov.u32 	%r23, %ntid.x;
	mov.u32 	%r24, %tid.x;
	mad.lo.s32 	%r2, %r22, %r23, %r24;
	max.s32 	%r25, %r1, %r2;
	setp.ge.s32 	%p1, %r25, %r18;
	@%p1 bra 	$L__BB0_13;
	mul.lo.s32 	%r3, %r18, %r1;
	and.b32  	%r4, %r18, 7;
	setp.lt.u32 	%p2, %r18, 8;
	mov.b32 	%r38, 0;
	mov.f32 	%f66, 0f00000000;
	@%p2 bra 	$L__BB0_4;
	and.b32  	%r38, %r18, 2147483640;
	neg.s32 	%r36, %r38;
	mul.wide.s32 	%rd16, %r18, 4;
	add.s64 	%rd3, %rd1, %rd16;
	shl.b32 	%r7, %r18, 3;
	mul.wide.s32 	%rd17, %r18, 8;
	add.s64 	%rd4, %rd1, %rd17;
	mul.wide.s32 	%rd18, %r18, 12;
	add.s64 	%rd5, %rd1, %rd18;
	mul.wide.s32 	%rd19, %r18, 16;
	add.s64 	%rd6, %rd1, %rd19;
	mul.wide.s32 	%rd20, %r18, 20;
	add.s64 	%rd7, %rd1, %rd20;
	mul.wide.s32 	%rd21, %r18, 24;
	add.s64 	%rd8, %rd1, %rd21;
	mul.wide.s32 	%rd22, %r18, 28;
	add.s64 	%rd9, %rd1, %rd22;
	mul.wide.u32 	%rd23, %r3, 4;
	add.s64 	%rd24, %rd23, %rd2;
	add.s64 	%rd66, %rd24, 16;
	mov.f32 	%f66, 0f00000000;
	mov.u32 	%r35, %r2;
$L__BB0_3:
	.pragma "nounroll";
	mul.wide.s32 	%rd25, %r35, 4;
	add.s64 	%rd26, %rd3, %rd25;
	add.s64 	%rd27, %rd4, %rd25;
	add.s64 	%rd28, %rd5, %rd25;
	add.s64 	%rd29, %rd6, %rd25;
	add.s64 	%rd30, %rd7, %rd25;
	add.s64 	%rd31, %rd8, %rd25;
	add.s64 	%rd32, %rd9, %rd25;
	add.s64 	%rd33, %rd1, %rd25;
	ld.global.f32 	%f16, [%rd66+-16];
	ld.global.f32 	%f17, [%rd33];
	fma.rn.f32 	%f18, %f16, %f17, %f66;
	ld.global.f32 	%f19, [%rd66+-12];
	ld.global.f32 	%f20, [%rd26];
	fma.rn.f32 	%f21, %f19, %f20, %f18;
	ld.global.f32 	%f22, [%rd66+-8];
	ld.global.f32 	%f23, [%rd27];
	fma.rn.f32 	%f24, %f22, %f23, %f21;
	ld.global.f32 	%f25, [%rd66+-4];
	ld.global.f32 	%f26, [%rd28];
	fma.rn.f32 	%f27, %f25, %f26, %f24;
	ld.global.f32 	%f28, [%rd66];
	ld.global.f32 	%f29, [%rd29];
	fma.rn.f32 	%f30, %f28, %f29, %f27;
	ld.global.f32 	%f31, [%rd66+4];
	ld.global.f32 	%f32, [%rd30];
	fma.rn.f32 	%f33, %f31, %f32, %f30;
	ld.global.f32 	%f34, [%rd66+8];
	ld.global.f32 	%f35, [%rd31];
	fma.rn.f32 	%f36, %f34, %f35, %f33;
	ld.global.f32 	%f37, [%rd66+12];
	ld.global.f32 	%f38, [%rd32];
	fma.rn.f32 	%f66, %f37, %f38, %f36;
	add.s32 	%r36, %r36, 8;
	add.s32 	%r35, %r35, %r7;
	add.s64 	%rd66, %rd66, 32;
	setp.ne.s32 	%p3, %r36, 0;
	@%p3 bra 	$L__BB0_3;
$L__BB0_4:
	setp.eq.s32 	%p4, %r4, 0;
	@%p4 bra 	$L__BB0_12;
	and.b32  	%r13, %r18, 3;
	setp.lt.u32 	%p5, %r4, 4;
	@%p5 bra 	$L__BB0_7;
	add.s32 	%r27, %r38, %r3;
	mul.wide.u32 	%rd34, %r27, 4;
	add.s64 	%rd35, %rd2, %rd34;
	ld.global.f32 	%f40, [%rd35];
	mad.lo.s32 	%r28, %r38, %r18, %r2;
	mul.wide.s32 	%rd36, %r28, 4;
	add.s64 	%rd37, %rd1, %rd36;
	ld.global.f32 	%f41, [%rd37];
	fma.rn.f32 	%f42, %f40, %f41, %f66;
	cvt.u64.u32 	%rd38, %r3;
	cvt.u64.u32 	%rd39, %r38;
	add.s64 	%rd40, %rd39, %rd38;
	shl.b64 	%rd41, %rd40, 2;
	add.s64 	%rd42, %rd2, %rd41;
	ld.global.f32 	%f43, [%rd42+4];
	mul.wide.s32 	%rd43, %r18, 4;
	add.s64 	%rd44, %rd37, %rd43;
	ld.global.f32 	%f44, [%rd44];
	fma.rn.f32 	%f45, %f43, %f44, %f42;
	ld.global.f32 	%f46, [%rd42+8];
	add.s64 	%rd45, %rd44, %rd43;
	ld.global.f32 	%f47, [%rd45];
	fma.rn.f32 	%f48, %f46, %f47, %f45;
	ld.global.f32 	%f49, [%rd42+12];
	add.s64 	%rd46, %rd45, %rd43;
	ld.global.f32 	%f50, [%rd46];
	fma.rn.f32 	%f66, %f49, %f50, %f48;
	add.s32 	%r38, %r38, 4;
$L__BB0_7:
	setp.eq.s32 	%p6, %r13, 0;
	@%p6 bra 	$L__BB0_12;
	setp.eq.s32 	%p7, %r13, 1;
	@%p7 bra 	$L__BB0_10;
	add.s32 	%r29, %r38, %r3;
	mul.wide.u32 	%rd47, %r29, 4;
	add.s64 	%rd48, %rd2, %rd47;
	ld.global.f32 	%f52, [%rd48];
	mad.lo.s32 	%r30, %r38, %r18, %r2;
	mul.wide.s32 	%rd49, %r30, 4;
	add.s64 	%rd50, %rd1, %rd49;
	ld.global.f32 	%f53, [%rd50];
	fma.rn.f32 	%f54, %f52, %f53, %f66;
	cvt.u64.u32 	%rd51, %r3;
	cvt.u64.u32 	%rd52, %r38;
	add.s64 	%rd53, %rd52, %rd51;
	shl.b64 	%rd54, %rd53, 2;
	add.s64 	%rd55, %rd2, %rd54;
	ld.global.f32 	%f55, [%rd55+4];
	mul.wide.s32 	%rd56, %r18, 4;
	add.s64 	%rd57, %rd50, %rd56;
	ld.global.f32 	%f56, [%rd57];
	fma.rn.f32 	%f66, %f55, %f56, %f54;
	add.s32 	%r38, %r38, 2;
$L__BB0_10:
	and.b32  	%r31, %r18, 1;
	setp.eq.b32 	%p8, %r31, 1;
	not.pred 	%p9, %p8;
	@%p9 bra 	$L__BB0_12;
	add.s32 	%r32, %r38, %r3;
	mul.wide.u32 	%rd58, %r32, 4;
	add.s64 	%rd59, %rd2, %rd58;
	ld.global.f32 	%f57, [%rd59];
	mad.lo.s32 	%r33, %r38, %r18, %r2;
	mul.wide.s32 	%rd60, %r33, 4;
	add.s64 	%rd61, %rd1, %rd60;
	ld.global.f32 	%f58, [%rd61];
	fma.rn.f32 	%f66, %f57, %f58, %f66;
$L__BB0_12:
	ld.param.u64 	%rd65, [_Z15matrix_mult_gpuPfS_S_i_param_2];
	add.s32 	%r34, %r3, %r2;
	cvta.to.global.u64 	%rd62, %rd65;
	mul.wide.s32 	%rd63, %r34, 4;
	add.s64 	%rd64, %rd62, %rd63;
	st.global.f32 	[%rd64], %f66;
$L__BB0_13:
	ret;

}


// ===== COMPILED SASS (sm_100) =====

	.target	sm_100

	.elftype	@"ET_EXEC"


//--------------------- .note.nv.tkinfo           --------------------------
	.section	.note.nv.tkinfo,"",@"SHT_NOTE"
	.sectionflags	@"SHF_NOTE_NV_TKINFO"
	.tkinfo
        /*0018*/ 	.word	0x00000002
        /*0030*/ 	.string	""
        /*0030*/ 	.string	"ptxas"
        /*0030*/ 	.string	"Cuda compilation tools, release 13.0, V13.0.88"
        /*0030*/ 	.string	"Build cuda_13.0.r13.0/compiler.36424714_0"
        /*0030*/ 	.string	"-arch sm_100 -m 64 "



//--------------------- .note.nv.cuinfo           --------------------------
	.section	.note.nv.cuinfo,"",@"SHT_NOTE"
	.sectionflags	@"SHF_NOTE_NV_CUINFO"
        /*0018*/ 	.short	0x0002
        /*001a*/ 	.short	0x0064
        /*001c*/ 	.short	0x0082
	.zero		2


//--------------------- .nv.info                  --------------------------
	.section	.nv.info,"",@"SHT_CUDA_INFO"
	.align	4


	//----- nvinfo : EIATTR_REGCOUNT
	.align		4
        /*0000*/ 	.byte	0x04, 0x2f
        /*0002*/ 	.short	(.L_1 - .L_0)
	.align		4
.L_0:
        /*0004*/ 	.word	index@(_Z15matrix_mult_gpuPfS_S_i)
        /*0008*/ 	.word	0x0000001e


	//----- nvinfo : EIATTR_FRAME_SIZE
	.align		4
.L_1:
        /*000c*/ 	.byte	0x04, 0x11
        /*000e*/ 	.short	(.L_3 - .L_2)
	.align		4
.L_2:
        /*0010*/ 	.word	index@(_Z15matrix_mult_gpuPfS_S_i)
        /*0014*/ 	.word	0x00000000


	//----- nvinfo : EIATTR_MIN_STACK_SIZE
	.align		4
.L_3:
        /*0018*/ 	.byte	0x04, 0x12
        /*001a*/ 	.short	(.L_5 - .L_4)
	.align		4
.L_4:
        /*001c*/ 	.word	index@(_Z15matrix_mult_gpuPfS_S_i)
        /*0020*/ 	.word	0x00000000
.L_5:


//--------------------- .nv.compat                --------------------------
	.section	.nv.compat,"",@"SHT_CUDA_COMPAT_INFO"
	.align	4
        /*0000*/ 	.byte	0x02, 0x09, 0x00, 0x00, 0x02, 0x02, 0x01, 0x00, 0x02, 0x05, 0x05, 0x00, 0x03, 0x07, 0x01, 0x01
        /*0010*/ 	.byte	0x02, 0x03, 0x00, 0x00, 0x02, 0x06, 0x01, 0x00, 0x04, 0x0b, 0x08, 0x00, 0x09, 0x00, 0x00, 0x00
        /*0020*/ 	.byte	0x00, 0x00, 0x00, 0x00


//--------------------- .nv.info._Z15matrix_mult_gpuPfS_S_i --------------------------
	.section	.nv.info._Z15matrix_mult_gpuPfS_S_i,"",@"SHT_CUDA_INFO"
	.sectionflags	@""
	.align	4


	//----- nvinfo : EIATTR_CUDA_API_VERSION
	.align		4
        /*0000*/ 	.byte	0x04, 0x37
        /*0002*/ 	.short	(.L_7 - .L_6)
.L_6:
        /*0004*/ 	.word	0x00000082


	//----- nvinfo : EIATTR_KPARAM_INFO
	.align		4
.L_7:
        /*0008*/ 	.byte	0x04, 0x17
        /*000a*/ 	.short	(.L_9 - .L_8)
.L_8:
        /*000c*/ 	.word	0x00000000
        /*0010*/ 	.short	0x0003
        /*0012*/ 	.short	0x0018
        /*0014*/ 	.byte	0x00, 0xf0, 0x11, 0x00


	//----- nvinfo : EIATTR_KPARAM_INFO
	.align		4
.L_9:
        /*0018*/ 	.byte	0x04, 0x17
        /*001a*/ 	.short	(.L_11 - .L_10)
.L_10:
        /*001c*/ 	.word	0x00000000
        /*0020*/ 	.short	0x0002
        /*0022*/ 	.short	0x0010
        /*0024*/ 	.byte	0x00, 0xf5, 0x21, 0x00


	//----- nvinfo : EIATTR_KPARAM_INFO
	.align		4
.L_11:
        /*0028*/ 	.byte	0x04, 0x17
        /*002a*/ 	.short	(.L_13 - .L_12)
.L_12:
        /*002c*/ 	.word	0x00000000
        /*0030*/ 	.short	0x0001
        /*0032*/ 	.short	0x0008
        /*0034*/ 	.byte	0x00, 0xf5, 0x21, 0x00


	//----- nvinfo : EIATTR_KPARAM_INFO
	.align		4
.L_13:
        /*0038*/ 	.byte	0x04, 0x17
        /*003a*/ 	.short	(.L_15 - .L_14)
.L_14:
        /*003c*/ 	.word	0x00000000
        /*0040*/ 	.short	0x0000
        /*0042*/ 	.short	0x0000
        /*0044*/ 	.byte	0x00, 0xf5, 0x21, 0x00


	//----- nvinfo : EIATTR_SPARSE_MMA_MASK
	.align		4
.L_15:
        /*0048*/ 	.byte	0x03, 0x50
        /*004a*/ 	.short	0x0000


	//----- nvinfo : EIATTR_MAXREG_COUNT
	.align		4
        /*004c*/ 	.byte	0x03, 0x1b
        /*004e*/ 	.short	0x00ff


	//----- nvinfo : EIATTR_MERCURY_ISA_VERSION
	.align		4
        /*0050*/ 	.byte	0x03, 0x5f
        /*0052*/ 	.short	0x0101


	//----- nvinfo : EIATTR_VRC_CTA_INIT_COUNT
	.align		4
        /*0054*/ 	.byte	0x02, 0x4a
	.zero		1
	.zero		1


	//----- nvinfo : EIATTR_EXIT_INSTR_OFFSETS
	.align		4
        /*0058*/ 	.byte	0x04, 0x1c
        /*005a*/ 	.short	(.L_17 - .L_16)


	//   ....[0]....
.L_16:
        /*005c*/ 	.word	0x000000c0


	//   ....[1]....
        /*0060*/ 	.word	0x00000a90


	//----- nvinfo : EIATTR_CBANK_PARAM_SIZE
	.align		4
.L_17:
        /*0064*/ 	.byte	0x03, 0x19
        /*0066*/ 	.short	0x001c


	//----- nvinfo : EIATTR_PARAM_CBANK
	.align		4
        /*0068*/ 	.byte	0x04, 0x0a
        /*006a*/ 	.short	(.L_19 - .L_18)
	.align		4
.L_18:
        /*006c*/ 	.word	index@(.nv.constant0._Z15matrix_mult_gpuPfS_S_i)
        /*0070*/ 	.short	0x0380
        /*0072*/ 	.short	0x001c


	//----- nvinfo : EIATTR_SW_WAR
	.align		4
.L_19:
        /*0074*/ 	.byte	0x04, 0x36
        /*0076*/ 	.short	(.L_21 - .L_20)
.L_20:
        /*0078*/ 	.word	0x00000008
.L_21:


//--------------------- .nv.callgraph             --------------------------
	.section	.nv.callgraph,"",@"SHT_CUDA_CALLGRAPH"
	.align	4
	.sectionentsize	8
	.align		4
        /*0000*/ 	.word	0x00000000
	.align		4
        /*0004*/ 	.word	0xffffffff
	.align		4
        /*0008*/ 	.word	0x00000000
	.align		4
        /*000c*/ 	.word	0xfffffffe
	.align		4
        /*0010*/ 	.word	0x00000000
	.align		4
        /*0014*/ 	.word	0xfffffffd
	.align		4
        /*0018*/ 	.word	0x00000000
	.align		4
        /*001c*/ 	.word	0xfffffffc


//--------------------- .text._Z15matrix_mult_gpuPfS_S_i --------------------------
	.section	.text._Z15matrix_mult_gpuPfS_S_i,"ax",@progbits
	.align	128
        .global         _Z15matrix_mult_gpuPfS_S_i
        .type           _Z15matrix_mult_gpuPfS_S_i,@function
        .size           _Z15matrix_mult_gpuPfS_S_i,(.L_x_5 - _Z15matrix_mult_gpuPfS_S_i)
        .other          _Z15matrix_mult_gpuPfS_S_i,@"STO_CUDA_ENTRY STV_DEFAULT"
_Z15matrix_mult_gpuPfS_S_i:
.text._Z15matrix_mult_gpuPfS_S_i:
[----:B------:R-:W-:Y:S01]  /*0000*/  LDC R1, c[0x0][0x37c] ;  /* 0x0000df00ff017b82 */ /* 0x000fe20000000800 */
[----:B------:R-:W0:Y:S07]  /*0010*/  S2R R0, SR_TID.Y ;  /* 0x0000000000007919 */ /* 0x000e2e0000002200 */
[----:B------:R-:W0:Y:S01]  /*0020*/  S2UR UR4, SR_CTAID.Y ;  /* 0x00000000000479c3 */ /* 0x000e220000002600 */
[----:B------:R-:W1:Y:S01]  /*0030*/  LDCU UR20, c[0x0][0x398] ;  /* 0x00007300ff1477ac */ /* 0x000e620008000800 */
[----:B------:R-:W2:Y:S06]  /*0040*/  S2R R3, SR_TID.X ;  /* 0x0000000000037919 */ /* 0x000eac0000002100 */
[----:B------:R-:W0:Y:S08]  /*0050*/  LDC R13, c[0x0][0x364] ;  /* 0x0000d900ff0d7b82 */ /* 0x000e300000000800 */
[----:B------:R-:W2:Y:S08]  /*0060*/  S2UR UR5, SR_CTAID.X ;  /* 0x00000000000579c3 */ /* 0x000eb00000002500 */
[----:B------:R-:W2:Y:S01]  /*0070*/  LDC R2, c[0x0][0x360] ;  /* 0x0000d800ff027b82 */ /* 0x000ea20000000800 */
[----:B0-----:R-:W-:-:S02]  /*0080*/  IMAD R13, R13, UR4, R0 ;  /* 0x000000040d0d7c24 */ /* 0x001fc4000f8e0200 */
[----:B--2---:R-:W-:-:S05]  /*0090*/  IMAD R0, R2, UR5, R3 ;  /* 0x0000000502007c24 */ /* 0x004fca000f8e0203 */
[----:B------:R-:W-:-:S04]  /*00a0*/  VIMNMX R2, PT, PT, R13, R0, !PT ;  /* 0x000000000d027248 */ /* 0x000fc80007fe0100 */
[----:B-1----:R-:W-:-:S13]  /*00b0*/  ISETP.GE.AND P0, PT, R2, UR20, PT ;  /* 0x0000001402007c0c */ /* 0x002fda000bf06270 */
[----:B------:R-:W-:Y:S05]  /*00c0*/  @P0 EXIT ;  /* 0x000000000000094d */ /* 0x000fea0003800000 */
[----:B------:R-:W-:Y:S01]  /*00d0*/  UISETP.GE.U32.AND UP0, UPT, UR20, 0x8, UPT ;  /* 0x000000081400788c */ /* 0x000fe2000bf06070 */
[----:B------:R-:W-:Y:S02]  /*00e0*/  HFMA2 R12, -RZ, RZ, 0, 0 ;  /* 0x00000000ff0c7431 */ /* 0x000fe400000001ff */
[----:B------:R-:W-:Y:S01]  /*00f0*/  IMAD R13, R13, UR20, RZ ;  /* 0x000000140d0d7c24 */ /* 0x000fe2000f8e02ff */
[----:B------:R-:W-:Y:S01]  /*0100*/  UMOV UR4, URZ ;  /* 0x000000ff00047c82 */ /* 0x000fe20008000000 */
[----:B------:R-:W0:Y:S04]  /*0110*/  LDCU.64 UR18, c[0x0][0x358] ;  /* 0x00006b00ff1277ac */ /* 0x000e280008000a00 */
[----:B------:R-:W-:Y:S05]  /*0120*/  BRA.U !UP0, `(.L_x_0) ;  /* 0x0000000508047547 */ /* 0x000fea000b800000 */
[----:B------:R-:W1:Y:S01]  /*0130*/  LDCU.128 UR24, c[0x0][0x380] ;  /* 0x00007000ff1877ac */ /* 0x000e620008000c00 */
[----:B------:R-:W-:Y:S02]  /*0140*/  MOV R12, RZ ;  /* 0x000000ff000c7202 */ /* 0x000fe40000000f00 */
[----:B------:R-:W-:Y:S01]  /*0150*/  MOV R14, R0 ;  /* 0x00000000000e7202 */ /* 0x000fe20000000f00 */
[----:B------:R-:W-:-:S04]  /*0160*/  ULOP3.LUT UR4, UR20, 0x7ffffff8, URZ, 0xc0, !UPT ;  /* 0x7ffffff814047892 */ /* 0x000fc8000f8ec0ff */
[----:B------:R-:W-:Y:S01]  /*0170*/  UIADD3 UR5, UPT, UPT, -UR4, URZ, URZ ;  /* 0x000000ff04057290 */ /* 0x000fe2000fffe1ff */
[----:B-1----:R-:W-:Y:S01]  /*0180*/  MOV R2, UR24 ;  /* 0x0000001800027c02 */ /* 0x002fe20008000f00 */
[----:B------:R-:W-:Y:S01]  /*0190*/  UIMAD.WIDE UR6, UR20, 0x8, UR26 ;  /* 0x00000008140678a5 */ /* 0x000fe2000f8e021a */
[----:B------:R-:W-:Y:S01]  /*01a0*/  MOV R3, UR25 ;  /* 0x0000001900037c02 */ /* 0x000fe20008000f00 */
[----:B------:R-:W-:Y:S02]  /*01b0*/  UIMAD.WIDE UR8, UR20, 0xc, UR26 ;  /* 0x0000000c140878a5 */ /* 0x000fe4000f8e021a */
[----:B------:R-:W-:Y:S01]  /*01c0*/  UIMAD.WIDE UR10, UR20, 0x10, UR26 ;  /* 0x00000010140a78a5 */ /* 0x000fe2000f8e021a */
[----:B------:R-:W-:Y:S01]  /*01d0*/  IMAD.WIDE.U32 R2, R13, 0x4, R2 ;  /* 0x000000040d027825 */ /* 0x000fe200078e0002 */
[----:B------:R-:W-:Y:S02]  /*01e0*/  UIMAD.WIDE UR12, UR20, 0x14, UR26 ;  /* 0x00000014140c78a5 */ /* 0x000fe4000f8e021a */
[----:B------:R-:W-:Y:S01]  /*01f0*/  UIMAD.WIDE UR14, UR20, 0x18, UR26 ;  /* 0x00000018140e78a5 */ /* 0x000fe2000f8e021a */
[----:B------:R-:W-:Y:S01]  /*0200*/  IADD3 R2, P0, PT, R2, 0x10, RZ ;  /* 0x0000001002027810 */ /* 0x000fe20007f1e0ff */
[----:B------:R-:W-:-:S03]  /*0210*/  UIMAD.WIDE UR16, UR20, 0x1c, UR26 ;  /* 0x0000001c141078a5 */ /* 0x000fc6000f8e021a */
[----:B------:R-:W-:-:S09]  /*0220*/  IADD3.X R3, PT, PT, RZ, R3, RZ, P0, !PT ;  /* 0x00000003ff037210 */ /* 0x000fd200007fe4ff */
.L_x_1:
[----:B------:R-:W-:Y:S01]  /*0230*/  UIMAD.WIDE UR22, UR20, 0x4, UR26 ;  /* 0x00000004141678a5 */ /* 0x000fe2000f8e021a */
[----:B------:R-:W-:Y:S02]  /*0240*/  IMAD.MOV.U32 R23, RZ, RZ, 0x4 ;  /* 0x00000004ff177424 */ /* 0x000fe400078e00ff */
[----:B------:R-:W-:Y:S01]  /*0250*/  HFMA2 R11, -RZ, RZ, 0, 2.384185791015625e-07 ;  /* 0x00000004ff0b7431 */ /* 0x000fe200000001ff */
[----:B------:R-:W-:Y:S01]  /*0260*/  MOV R25, 0x4 ;  /* 0x0000000400197802 */ /* 0x000fe20000000f00 */
[----:B0-----:R-:W2:Y:S01]  /*0270*/  LDG.E R21, desc[UR18][R2.64+-0x10] ;  /* 0xfffff01202157981 */ /* 0x001ea2000c1e1900 */
[C---:B------:R-:W-:Y:S01]  /*0280*/  IMAD.WIDE R22, R14.reuse, R23, UR26 ;  /* 0x0000001a0e167e25 */ /* 0x040fe2000f8e0217 */
[----:B------:R-:W-:Y:S02]  /*0290*/  MOV R8, UR22 ;  /* 0x0000001600087c02 */ /* 0x000fe40008000f00 */
[----:B------:R-:W-:Y:S01]  /*02a0*/  MOV R9, UR23 ;  /* 0x0000001700097c02 */ /* 0x000fe20008000f00 */
[----:B------:R-:W3:Y:S02]  /*02b0*/  LDG.E R19, desc[UR18][R2.64+-0xc] ;  /* 0xfffff41202137981 */ /* 0x000ee4000c1e1900 */
[----:B------:R-:W-:-:S02]  /*02c0*/  IMAD.WIDE R8, R14, 0x4, R8 ;  /* 0x000000040e087825 */ /* 0x000fc400078e0208 */
[----:B------:R-:W2:Y:S01]  /*02d0*/  LDG.E R22, desc[UR18][R22.64] ;  /* 0x0000001216167981 */ /* 0x000ea2000c1e1900 */
[----:B------:R-:W-:Y:S01]  /*02e0*/  MOV R5, 0x4 ;  /* 0x0000000400057802 */ /* 0x000fe20000000f00 */
[C---:B------:R-:W-:Y:S02]  /*02f0*/  IMAD.WIDE R24, R14.reuse, R25, UR6 ;  /* 0x000000060e187e25 */ /* 0x040fe4000f8e0219 */
[----:B------:R0:W3:Y:S02]  /*0300*/  LDG.E R20, desc[UR18][R8.64] ;  /* 0x0000001208147981 */ /* 0x0000e4000c1e1900 */
[----:B------:R-:W-:Y:S02]  /*0310*/  IMAD.WIDE R10, R14, R11, UR8 ;  /* 0x000000080e0a7e25 */ /* 0x000fe4000f8e020b */
[----:B------:R-:W4:Y:S04]  /*0320*/  LDG.E R18, desc[UR18][R24.64] ;  /* 0x0000001218127981 */ /* 0x000f28000c1e1900 */
[----:B------:R-:W4:Y:S01]  /*0330*/  LDG.E R17, desc[UR18][R2.64+-0x8] ;  /* 0xfffff81202117981 */ /* 0x000f22000c1e1900 */
[----:B0-----:R-:W-:-:S02]  /*0340*/  HFMA2 R9, -RZ, RZ, 0, 2.384185791015625e-07 ;  /* 0x00000004ff097431 */ /* 0x001fc400000001ff */
[----:B------:R-:W-:Y:S01]  /*0350*/  IMAD.MOV.U32 R7, RZ, RZ, 0x4 ;  /* 0x00000004ff077424 */ /* 0x000fe200078e00ff */
[----:B------:R0:W5:Y:S01]  /*0360*/  LDG.E R16, desc[UR18][R10.64] ;  /* 0x000000120a107981 */ /* 0x000162000c1e1900 */
[----:B------:R-:W-:-:S03]  /*0370*/  IMAD.WIDE R4, R14, R5, UR10 ;  /* 0x0000000a0e047e25 */ /* 0x000fc6000f8e0205 */
[----:B------:R-:W5:Y:S01]  /*0380*/  LDG.E R15, desc[UR18][R2.64+-0x4] ;  /* 0xfffffc12020f7981 */ /* 0x000f62000c1e1900 */
[C---:B------:R-:W-:Y:S01]  /*0390*/  IMAD.WIDE R6, R14.reuse, R7, UR12 ;  /* 0x0000000c0e067e25 */ /* 0x040fe2000f8e0207 */
[----:B------:R-:W-:Y:S02]  /*03a0*/  MOV R27, 0x4 ;  /* 0x00000004001b7802 */ /* 0x000fe40000000f00 */
[----:B------:R1:W5:Y:S01]  /*03b0*/  LDG.E R4, desc[UR18][R4.64] ;  /* 0x0000001204047981 */ /* 0x000362000c1e1900 */
[----:B------:R-:W-:-:S03]  /*03c0*/  IMAD.WIDE R8, R14, R9, UR14 ;  /* 0x0000000e0e087e25 */ /* 0x000fc6000f8e0209 */
[----:B------:R-:W5:Y:S01]  /*03d0*/  LDG.E R23, desc[UR18][R2.64] ;  /* 0x0000001202177981 */ /* 0x000f62000c1e1900 */
[----:B0-----:R-:W-:-:S03]  /*03e0*/  IMAD.WIDE R10, R14, R27, UR16 ;  /* 0x000000100e0a7e25 */ /* 0x001fc6000f8e021b */
[----:B------:R-:W5:Y:S04]  /*03f0*/  LDG.E R7, desc[UR18][R6.64] ;  /* 0x0000001206077981 */ /* 0x000f68000c1e1900 */
[----:B------:R-:W5:Y:S04]  /*0400*/  LDG.E R24, desc[UR18][R2.64+0x4] ;  /* 0x0000041202187981 */ /* 0x000f68000c1e1900 */
[----:B------:R-:W5:Y:S04]  /*0410*/  LDG.E R8, desc[UR18][R8.64] ;  /* 0x0000001208087981 */ /* 0x000f68000c1e1900 */
[----:B------:R-:W5:Y:S04]  /*0420*/  LDG.E R25, desc[UR18][R2.64+0x8] ;  /* 0x0000081202197981 */ /* 0x000f68000c1e1900 */
[----:B------:R-:W5:Y:S04]  /*0430*/  LDG.E R10, desc[UR18][R10.64] ;  /* 0x000000120a0a7981 */ /* 0x000f68000c1e1900 */
[----:B------:R0:W5:Y:S01]  /*0440*/  LDG.E R27, desc[UR18][R2.64+0xc] ;  /* 0x00000c12021b7981 */ /* 0x000162000c1e1900 */
[----:B------:R-:W-:-:S04]  /*0450*/  UIADD3 UR5, UPT, UPT, UR5, 0x8, URZ ;  /* 0x0000000805057890 */ /* 0x000fc8000fffe0ff */
[----:B------:R-:W-:Y:S01]  /*0460*/  UISETP.NE.AND UP0, UPT, UR5, URZ, UPT ;  /* 0x000000ff0500728c */ /* 0x000fe2000bf05270 */
[----:B-1----:R-:W-:Y:S02]  /*0470*/  MOV R5, UR20 ;  /* 0x0000001400057c02 */ /* 0x002fe40008000f00 */
[----:B0-----:R-:W-:Y:S02]  /*0480*/  IADD3 R2, P0, PT, R2, 0x20, RZ ;  /* 0x0000002002027810 */ /* 0x001fe40007f1e0ff */
[----:B------:R-:W-:Y:S02]  /*0490*/  LEA R14, R5, R14, 0x3 ;  /* 0x0000000e050e7211 */ /* 0x000fe400078e18ff */
[----:B------:R-:W-:Y:S01]  /*04a0*/  IADD3.X R3, PT, PT, RZ, R3, RZ, P0, !PT ;  /* 0x00000003ff037210 */ /* 0x000fe200007fe4ff */
[----:B--2---:R-:W-:-:S04]  /*04b0*/  FFMA R22, R21, R22, R12 ;  /* 0x0000001615167223 */ /* 0x004fc8000000000c */
[----:B---3--:R-:W-:-:S04]  /*04c0*/  FFMA R20, R19, R20, R22 ;  /* 0x0000001413147223 */ /* 0x008fc80000000016 */
[----:B----4-:R-:W-:-:S04]  /*04d0*/  FFMA R18, R17, R18, R20 ;  /* 0x0000001211127223 */ /* 0x010fc80000000014 */
[----:B-----5:R-:W-:-:S04]  /*04e0*/  FFMA R16, R15, R16, R18 ;  /* 0x000000100f107223 */ /* 0x020fc80000000012 */
[----:B------:R-:W-:-:S04]  /*04f0*/  FFMA R23, R23, R4, R16 ;  /* 0x0000000417177223 */ /* 0x000fc80000000010 */
[----:B------:R-:W-:-:S04]  /*0500*/  FFMA R24, R24, R7, R23 ;  /* 0x0000000718187223 */ /* 0x000fc80000000017 */
[----:B------:R-:W-:-:S04]  /*0510*/  FFMA R8, R25, R8, R24 ;  /* 0x0000000819087223 */ /* 0x000fc80000000018 */
[----:B------:R-:W-:Y:S01]  /*0520*/  FFMA R12, R27, R10, R8 ;  /* 0x0000000a1b0c7223 */ /* 0x000fe20000000008 */
[----:B------:R-:W-:Y:S06]  /*0530*/  BRA.U UP0, `(.L_x_1) ;  /* 0xfffffffd003c7547 */ /* 0x000fec000b83ffff */
.L_x_0:
[----:B------:R-:W-:-:S04]  /*0540*/  ULOP3.LUT UR6, UR20, 0x7, URZ, 0xc0, !UPT ;  /* 0x0000000714067892 */ /* 0x000fc8000f8ec0ff */
[----:B------:R-:W-:-:S09]  /*0550*/  UISETP.NE.AND UP0, UPT, UR6, URZ, UPT ;  /* 0x000000ff0600728c */ /* 0x000fd2000bf05270 */
[----:B------:R-:W-:Y:S05]  /*0560*/  BRA.U !UP0, `(.L_x_2) ;  /* 0x0000000508387547 */ /* 0x000fea000b800000 */
[----:B------:R-:W-:Y:S02]  /*0570*/  UISETP.GE.U32.AND UP0, UPT, UR6, 0x4, UPT ;  /* 0x000000040600788c */ /* 0x000fe4000bf06070 */
[----:B------:R-:W-:-:S04]  /*0580*/  ULOP3.LUT UR5, UR20, 0x3, URZ, 0xc0, !UPT ;  /* 0x0000000314057892 */ /* 0x000fc8000f8ec0ff */
[----:B------:R-:W-:-:S03]  /*0590*/  UISETP.NE.AND UP1, UPT, UR5, URZ, UPT ;  /* 0x000000ff0500728c */ /* 0x000fc6000bf25270 */
[----:B------:R-:W-:Y:S08]  /*05a0*/  BRA.U !UP0, `(.L_x_3) ;  /* 0x00000001087c7547 */ /* 0x000ff0000b800000 */
[----:B------:R-:W1:Y:S01]  /*05b0*/  LDC.64 R6, c[0x0][0x388] ;  /* 0x0000e200ff067b82 */ /* 0x000e620000000a00 */
[----:B------:R-:W2:Y:S01]  /*05c0*/  LDCU.64 UR6, c[0x0][0x380] ;  /* 0x00007000ff0677ac */ /* 0x000ea20008000a00 */
[----:B------:R-:W-:Y:S01]  /*05d0*/  IMAD.U32 R9, RZ, RZ, UR4 ;  /* 0x00000004ff097e24 */ /* 0x000fe2000f8e00ff */
[C---:B------:R-:W-:Y:S02]  /*05e0*/  IADD3 R3, PT, PT, R13.reuse, UR4, RZ ;  /* 0x000000040d037c10 */ /* 0x040fe4000fffe0ff */
[----:B------:R-:W-:Y:S01]  /*05f0*/  IADD3 R10, P0, PT, R13, UR4, RZ ;  /* 0x000000040d0a7c10 */ /* 0x000fe2000ff1e0ff */
[----:B------:R-:W-:Y:S01]  /*0600*/  IMAD R9, R9, UR20, R0 ;  /* 0x0000001409097c24 */ /* 0x000fe2000f8e0200 */
[----:B------:R-:W-:Y:S01]  /*0610*/  MOV R11, UR20 ;  /* 0x00000014000b7c02 */ /* 0x000fe20008000f00 */
[----:B------:R-:W3:Y:S01]  /*0620*/  LDC.64 R4, c[0x0][0x380] ;  /* 0x0000e000ff047b82 */ /* 0x000ee20000000a00 */
[----:B------:R-:W-:Y:S01]  /*0630*/  MOV R15, UR20 ;  /* 0x00000014000f7c02 */ /* 0x000fe20008000f00 */
[----:B-1----:R-:W-:Y:S01]  /*0640*/  IMAD.WIDE R6, R9, 0x4, R6 ;  /* 0x0000000409067825 */ /* 0x002fe200078e0206 */
[----:B------:R-:W-:-:S05]  /*0650*/  MOV R9, UR20 ;  /* 0x0000001400097c02 */ /* 0x000fca0008000f00 */
[----:B------:R-:W-:Y:S02]  /*0660*/  IMAD.WIDE R8, R9, 0x4, R6 ;  /* 0x0000000409087825 */ /* 0x000fe400078e0206 */
[----:B0-----:R-:W4:Y:S02]  /*0670*/  LDG.E R6, desc[UR18][R6.64] ;  /* 0x0000001206067981 */ /* 0x001f24000c1e1900 */
[----:B---3--:R-:W-:Y:S01]  /*0680*/  IMAD.WIDE.U32 R4, R3, 0x4, R4 ;  /* 0x0000000403047825 */ /* 0x008fe200078e0004 */
[----:B------:R-:W-:Y:S01]  /*0690*/  IADD3.X R3, PT, PT, RZ, RZ, RZ, P0, !PT ;  /* 0x000000ffff037210 */ /* 0x000fe200007fe4ff */
[----:B------:R-:W3:Y:S01]  /*06a0*/  LDG.E R17, desc[UR18][R8.64] ;  /* 0x0000001208117981 */ /* 0x000ee2000c1e1900 */
[----:B--2---:R-:W-:-:S03]  /*06b0*/  LEA R2, P0, R10, UR6, 0x2 ;  /* 0x000000060a027c11 */ /* 0x004fc6000f8010ff */
[----:B------:R-:W4:Y:S01]  /*06c0*/  LDG.E R5, desc[UR18][R4.64] ;  /* 0x0000001204057981 */ /* 0x000f22000c1e1900 */
[----:B------:R-:W-:Y:S01]  /*06d0*/  LEA.HI.X R3, R10, UR7, R3, 0x2, P0 ;  /* 0x000000070a037c11 */ /* 0x000fe200080f1403 */
[----:B------:R-:W-:-:S04]  /*06e0*/  IMAD.WIDE R10, R11, 0x4, R8 ;  /* 0x000000040b0a7825 */ /* 0x000fc800078e0208 */
[----:B------:R-:W3:Y:S01]  /*06f0*/  LDG.E R16, desc[UR18][R2.64+0x4] ;  /* 0x0000041202107981 */ /* 0x000ee2000c1e1900 */
[----:B------:R-:W-:-:S03]  /*0700*/  IMAD.WIDE R14, R15, 0x4, R10 ;  /* 0x000000040f0e7825 */ /* 0x000fc600078e020a */
[----:B------:R-:W2:Y:S04]  /*0710*/  LDG.E R19, desc[UR18][R10.64] ;  /* 0x000000120a137981 */ /* 0x000ea8000c1e1900 */
[----:B------:R-:W2:Y:S04]  /*0720*/  LDG.E R18, desc[UR18][R2.64+0x8] ;  /* 0x0000081202127981 */ /* 0x000ea8000c1e1900 */
[----:B------:R-:W5:Y:S04]  /*0730*/  LDG.E R20, desc[UR18][R2.64+0xc] ;  /* 0x00000c1202147981 */ /* 0x000f68000c1e1900 */
[----:B------:R-:W5:Y:S01]  /*0740*/  LDG.E R14, desc[UR18][R14.64] ;  /* 0x000000120e0e7981 */ /* 0x000f62000c1e1900 */
[----:B------:R-:W-:Y:S01]  /*0750*/  UIADD3 UR4, UPT, UPT, UR4, 0x4, URZ ;  /* 0x0000000404047890 */ /* 0x000fe2000fffe0ff */
[----:B----4-:R-:W-:-:S04]  /*0760*/  FFMA R5, R5, R6, R12 ;  /* 0x0000000605057223 */ /* 0x010fc8000000000c */
[----:B---3--:R-:W-:-:S04]  /*0770*/  FFMA R5, R16, R17, R5 ;  /* 0x0000001110057223 */ /* 0x008fc80000000005 */
[----:B--2---:R-:W-:-:S04]  /*0780*/  FFMA R5, R18, R19, R5 ;  /* 0x0000001312057223 */ /* 0x004fc80000000005 */
[----:B-----5:R-:W-:-:S07]  /*0790*/  FFMA R12, R20, R14, R5 ;  /* 0x0000000e140c7223 */ /* 0x020fce0000000005 */
.L_x_3:
[----:B------:R-:W-:Y:S05]  /*07a0*/  BRA.U !UP1, `(.L_x_2) ;  /* 0x0000000109a87547 */ /* 0x000fea000b800000 */
[----:B------:R-:W-:Y:S01]  /*07b0*/  UISETP.NE.AND UP0, UPT, UR5, 0x1, UPT ;  /* 0x000000010500788c */ /* 0x000fe2000bf05270 */
[----:B------:R-:W-:Y:S01]  /*07c0*/  MOV R7, UR4 ;  /* 0x0000000400077c02 */ /* 0x000fe20008000f00 */
[----:B------:R-:W-:Y:S02]  /*07d0*/  ULOP3.LUT UR5, UR20, 0x1, URZ, 0xc0, !UPT ;  /* 0x0000000114057892 */ /* 0x000fe4000f8ec0ff */
[----:B------:R-:W-:Y:S02]  /*07e0*/  MOV R15, UR20 ;  /* 0x00000014000f7c02 */ /* 0x000fe40008000f00 */
[----:B------:R-:W-:Y:S01]  /*07f0*/  UISETP.NE.U32.AND UP1, UPT, UR5, 0x1, UPT ;  /* 0x000000010500788c */ /* 0x000fe2000bf25070 */
[----:B------:R-:W-:-:S04]  /*0800*/  PLOP3.LUT P1, PT, PT, PT, UP0, 0x80, 0x8 ;  /* 0x000000000008781c */ /* 0x000fc80003f2f008 */
[----:B------:R-:W1:Y:S01]  /*0810*/  @UP0 LDCU.128 UR8, c[0x0][0x380] ;  /* 0x00007000ff0807ac */ /* 0x000e620008000c00 */
[----:B------:R-:W-:Y:S01]  /*0820*/  PLOP3.LUT P0, PT, PT, PT, UP1, 0x80, 0x8 ;  /* 0x000000000008781c */ /* 0x000fe20003f0f018 */
[----:B------:R-:W2:Y:S04]  /*0830*/  @UP0 LDCU.64 UR6, c[0x0][0x380] ;  /* 0x00007000ff0607ac */ /* 0x000ea80008000a00 */
[----:B------:R-:W3:Y:S03]  /*0840*/  @!UP1 LDCU.128 UR12, c[0x0][0x380] ;  /* 0x00007000ff0c97ac */ /* 0x000ee60008000c00 */
[C---:B------:R-:W-:Y:S02]  /*0850*/  @P1 IADD3 R3, PT, PT, R13.reuse, UR4, RZ ;  /* 0x000000040d031c10 */ /* 0x040fe4000fffe0ff */
[----:B------:R-:W-:Y:S01]  /*0860*/  @P1 IADD3 R6, P2, PT, R13, UR4, RZ ;  /* 0x000000040d061c10 */ /* 0x000fe2000ff5e0ff */
[----:B------:R-:W-:Y:S01]  /*0870*/  @UP0 UIADD3 UR4, UPT, UPT, UR4, 0x2, URZ ;  /* 0x0000000204040890 */ /* 0x000fe2000fffe0ff */
[----:B-1----:R-:W-:Y:S01]  /*0880*/  MOV R11, UR9 ;  /* 0x00000009000b7c02 */ /* 0x002fe20008000f00 */
[----:B------:R-:W-:Y:S01]  /*0890*/  IMAD.U32 R10, RZ, RZ, UR8 ;  /* 0x00000008ff0a7e24 */ /* 0x000fe2000f8e00ff */
[----:B------:R-:W-:-:S02]  /*08a0*/  MOV R4, UR10 ;  /* 0x0000000a00047c02 */ /* 0x000fc40008000f00 */
[----:B------:R-:W-:Y:S01]  /*08b0*/  MOV R5, UR11 ;  /* 0x0000000b00057c02 */ /* 0x000fe20008000f00 */
[----:B------:R-:W-:-:S04]  /*08c0*/  @P1 IMAD.WIDE.U32 R10, R3, 0x4, R10 ;  /* 0x00000004030a1825 */ /* 0x000fc800078e000a */
[----:B------:R-:W-:Y:S01]  /*08d0*/  @P1 IMAD R3, R7, UR20, R0 ;  /* 0x0000001407031c24 */ /* 0x000fe2000f8e0200 */
[----:B------:R-:W-:Y:S01]  /*08e0*/  @P1 IADD3.X R7, PT, PT, RZ, RZ, RZ, P2, !PT ;  /* 0x000000ffff071210 */ /* 0x000fe200017fe4ff */
[----:B------:R-:W-:Y:S01]  /*08f0*/  IMAD.U32 R19, RZ, RZ, UR4 ;  /* 0x00000004ff137e24 */ /* 0x000fe2000f8e00ff */
[C---:B--2---:R-:W-:Y:S01]  /*0900*/  @P1 LEA R2, P2, R6.reuse, UR6, 0x2 ;  /* 0x0000000606021c11 */ /* 0x044fe2000f8410ff */
[----:B------:R-:W-:Y:S01]  /*0910*/  @P1 IMAD.WIDE R4, R3, 0x4, R4 ;  /* 0x0000000403041825 */ /* 0x000fe200078e0204 */
[----:B------:R-:W-:Y:S01]  /*0920*/  @!P0 IADD3 R17, PT, PT, R13, UR4, RZ ;  /* 0x000000040d118c10 */ /* 0x000fe2000fffe0ff */
[----:B0-----:R-:W2:Y:S01]  /*0930*/  @P1 LDG.E R11, desc[UR18][R10.64] ;  /* 0x000000120a0b1981 */ /* 0x001ea2000c1e1900 */
[----:B------:R-:W-:Y:S01]  /*0940*/  @P1 LEA.HI.X R3, R6, UR7, R7, 0x2, P2 ;  /* 0x0000000706031c11 */ /* 0x000fe200090f1407 */
[----:B------:R-:W-:Y:S01]  /*0950*/  @!P0 IMAD R19, R19, UR20, R0 ;  /* 0x0000001413138c24 */ /* 0x000fe2000f8e0200 */
[----:B---3--:R-:W-:Y:S01]  /*0960*/  MOV R6, UR12 ;  /* 0x0000000c00067c02 */ /* 0x008fe20008000f00 */
[----:B------:R-:W-:Y:S01]  /*0970*/  @P1 IMAD.WIDE R14, R15, 0x4, R4 ;  /* 0x000000040f0e1825 */ /* 0x000fe200078e0204 */
[----:B------:R-:W-:Y:S01]  /*0980*/  MOV R7, UR13 ;  /* 0x0000000d00077c02 */ /* 0x000fe20008000f00 */
[----:B------:R-:W2:Y:S01]  /*0990*/  @P1 LDG.E R4, desc[UR18][R4.64] ;  /* 0x0000001204041981 */ /* 0x000ea2000c1e1900 */
[----:B------:R-:W-:-:S02]  /*09a0*/  MOV R8, UR14 ;  /* 0x0000000e00087c02 */ /* 0x000fc40008000f00 */
[----:B------:R-:W-:Y:S01]  /*09b0*/  MOV R9, UR15 ;  /* 0x0000000f00097c02 */ /* 0x000fe20008000f00 */
[----:B------:R-:W-:Y:S01]  /*09c0*/  @!P0 IMAD.WIDE.U32 R6, R17, 0x4, R6 ;  /* 0x0000000411068825 */ /* 0x000fe200078e0006 */
[----:B------:R-:W3:Y:S03]  /*09d0*/  @P1 LDG.E R14, desc[UR18][R14.64] ;  /* 0x000000120e0e1981 */ /* 0x000ee6000c1e1900 */
[----:B------:R-:W-:Y:S01]  /*09e0*/  @!P0 IMAD.WIDE R8, R19, 0x4, R8 ;  /* 0x0000000413088825 */ /* 0x000fe200078e0208 */
[----:B------:R-:W3:Y:S04]  /*09f0*/  @P1 LDG.E R2, desc[UR18][R2.64+0x4] ;  /* 0x0000041202021981 */ /* 0x000ee8000c1e1900 */
[----:B------:R-:W4:Y:S04]  /*0a00*/  @!P0 LDG.E R7, desc[UR18][R6.64] ;  /* 0x0000001206078981 */ /* 0x000f28000c1e1900 */
[----:B------:R-:W4:Y:S01]  /*0a10*/  @!P0 LDG.E R8, desc[UR18][R8.64] ;  /* 0x0000001208088981 */ /* 0x000f22000c1e1900 */
[----:B--2---:R-:W-:-:S04]  /*0a20*/  @P1 FFMA R11, R11, R4, R12 ;  /* 0x000000040b0b1223 */ /* 0x004fc8000000000c */
[----:B---3--:R-:W-:-:S04]  /*0a30*/  @P1 FFMA R12, R2, R14, R11 ;  /* 0x0000000e020c1223 */ /* 0x008fc8000000000b */
[----:B----4-:R-:W-:-:S07]  /*0a40*/  @!P0 FFMA R12, R7, R8, R12 ;  /* 0x00000008070c8223 */ /* 0x010fce000000000c */
.L_x_2:
[----:B------:R-:W1:Y:S01]  /*0a50*/  LDC.64 R2, c[0x0][0x390] ;  /* 0x0000e400ff027b82 */ /* 0x000e620000000a00 */
[----:B------:R-:W-:-:S05]  /*0a60*/  IADD3 R13, PT, PT, R0, R13, RZ ;  /* 0x0000000d000d7210 */ /* 0x000fca0007ffe0ff */
[----:B-1----:R-:W-:-:S05]  /*0a70*/  IMAD.WIDE R2, R13, 0x4, R2 ;  /* 0x000000040d027825 */ /* 0x002fca00078e0202 */
[----:B0-----:R-:W-:Y:S01]  /*0a80*/  STG.E desc[UR18][R2.64], R12 ;  /* 0x0000000c02007986 */ /* 0x001fe2000c101912 */
[----:B------:R-:W-:Y:S05]  /*0a90*/  EXIT ;  /* 0x000000000000794d */ /* 0x000fea0003800000 */
.L_x_4:
[----:B------:R-:W-:-:S00]  /*0aa0*/  BRA `(.L_x_4) ;  /* 0xfffffffc00fc7947 */ /* 0x000fc0000383ffff */
[----:B------:R-:W-:-:S00]  /*0ab0*/  NOP ;  /* 0x0000000000007918 */ /* 0x000fc00000000000 */
        /* <DEDUP_REMOVED lines=12> */
.L_x_5:


//--------------------- .nv.shared.reserved.0     --------------------------
	.section	.nv.shared.reserved.0,"aw",@nobits
	.weak		__nv_reservedSMEM_offset_0_alias
	.size		__nv_reservedSMEM_offset_0_alias, 0, 64
	.other		__nv_reservedSMEM_offset_0_alias,@"STO_CUDA_RESERVED_SHARED STV_DEFAULT"
__nv_reservedSMEM_offset_0_alias:
	.zero		0
	.zero		64


//--------------------- .nv.constant0._Z15matrix_mult_gpuPfS_S_i --------------------------
	.section	.nv.constant0._Z15matrix_mult_gpuPfS_S_i,"a",@progbits
	.sectionflags	@""
	.align	4
.nv.constant0._Z15matrix_mult_gpuPfS_S_i:
	.zero		924


//--------------------- SYMBOLS --------------------------

	.type		.nv.reservedSmem.offset0,@object
	.size		.nv.reservedSmem.offset0,0x4
